//
// Generated by NVIDIA NVVM Compiler
//
// Compiler Build ID: CL-36424714
// Cuda compilation tools, release 13.0, V13.0.88
// Based on NVVM 20.0.0
//

.version 9.0
.target sm_100
.address_size 64

	// .globl	_Z8knapsackPiS_S_

.visible .entry _Z8knapsackPiS_S_(
	.param .u64 .ptr .align 1 _Z8knapsackPiS_S__param_0,
	.param .u64 .ptr .align 1 _Z8knapsackPiS_S__param_1,
	.param .u64 .ptr .align 1 _Z8knapsackPiS_S__param_2
)
{
	.local .align 4 .b8 	__local_depot0[204204];
	.reg .b64 	%SP;
	.reg .b64 	%SPL;
	.reg .pred 	%p<53>;
	.reg .b32 	%r<359>;
	.reg .b64 	%rd<115>;

	mov.u64 	%SPL, __local_depot0;
	ld.param.u64 	%rd8, [_Z8knapsackPiS_S__param_0];
	ld.param.u64 	%rd9, [_Z8knapsackPiS_S__param_1];
	ld.param.u64 	%rd7, [_Z8knapsackPiS_S__param_2];
	cvta.to.global.u64 	%rd1, %rd8;
	cvta.to.global.u64 	%rd2, %rd9;
	add.u64 	%rd3, %SPL, 0;
	mov.b32 	%r358, 0;
$L__BB0_1:
	setp.ne.s32 	%p1, %r358, 0;
	cvt.u64.u32 	%rd4, %r358;
	mul.wide.u32 	%rd11, %r358, 204;
	add.s64 	%rd5, %rd3, %rd11;
	@%p1 bra 	$L__BB0_3;
	mov.b32 	%r356, 0;
	st.local.u32 	[%rd5], %r356;
	st.local.u32 	[%rd5+4], %r356;
	st.local.u32 	[%rd5+8], %r356;
	st.local.u32 	[%rd5+12], %r356;
	st.local.u32 	[%rd5+16], %r356;
	st.local.u32 	[%rd5+20], %r356;
	st.local.u32 	[%rd5+24], %r356;
	st.local.u32 	[%rd5+28], %r356;
	st.local.u32 	[%rd5+32], %r356;
	st.local.u32 	[%rd5+36], %r356;
	st.local.u32 	[%rd5+40], %r356;
	st.local.u32 	[%rd5+44], %r356;
	st.local.u32 	[%rd5+48], %r356;
	st.local.u32 	[%rd5+52], %r356;
	st.local.u32 	[%rd5+56], %r356;
	st.local.u32 	[%rd5+60], %r356;
	st.local.u32 	[%rd5+64], %r356;
	st.local.u32 	[%rd5+68], %r356;
	st.local.u32 	[%rd5+72], %r356;
	st.local.u32 	[%rd5+76], %r356;
	st.local.u32 	[%rd5+80], %r356;
	st.local.u32 	[%rd5+84], %r356;
	st.local.u32 	[%rd5+88], %r356;
	st.local.u32 	[%rd5+92], %r356;
	st.local.u32 	[%rd5+96], %r356;
	st.local.u32 	[%rd5+100], %r356;
	st.local.u32 	[%rd5+104], %r356;
	st.local.u32 	[%rd5+108], %r356;
	st.local.u32 	[%rd5+112], %r356;
	st.local.u32 	[%rd5+116], %r356;
	st.local.u32 	[%rd5+120], %r356;
	st.local.u32 	[%rd5+124], %r356;
	st.local.u32 	[%rd5+128], %r356;
	st.local.u32 	[%rd5+132], %r356;
	st.local.u32 	[%rd5+136], %r356;
	st.local.u32 	[%rd5+140], %r356;
	st.local.u32 	[%rd5+144], %r356;
	st.local.u32 	[%rd5+148], %r356;
	st.local.u32 	[%rd5+152], %r356;
	st.local.u32 	[%rd5+156], %r356;
	st.local.u32 	[%rd5+160], %r356;
	st.local.u32 	[%rd5+164], %r356;
	st.local.u32 	[%rd5+168], %r356;
	st.local.u32 	[%rd5+172], %r356;
	st.local.u32 	[%rd5+176], %r356;
	st.local.u32 	[%rd5+180], %r356;
	st.local.u32 	[%rd5+184], %r356;
	st.local.u32 	[%rd5+188], %r356;
	st.local.u32 	[%rd5+192], %r356;
	st.local.u32 	[%rd5+196], %r356;
	st.local.u32 	[%rd5+200], %r356;
	bra.uni 	$L__BB0_153;
$L__BB0_3:
	shl.b64 	%rd12, %rd4, 2;
	add.s64 	%rd6, %rd1, %rd12;
	add.s64 	%rd13, %rd2, %rd12;
	mov.b32 	%r5, 0;
	st.local.u32 	[%rd5], %r5;
	ld.global.u32 	%r2, [%rd13+-4];
	setp.gt.s32 	%p2, %r2, 1;
	@%p2 bra 	$L__BB0_5;
	ld.global.u32 	%r6, [%rd6+-4];
	sub.s32 	%r7, 1, %r2;
	mul.wide.u32 	%rd14, %r7, 4;
	add.s64 	%rd15, %rd5, %rd14;
	ld.local.u32 	%r8, [%rd15+-204];
	add.s32 	%r9, %r8, %r6;
	ld.local.u32 	%r10, [%rd5+-200];
	max.s32 	%r11, %r9, %r10;
	st.local.u32 	[%rd5+4], %r11;
	bra.uni 	$L__BB0_6;
$L__BB0_5:
	ld.local.u32 	%r12, [%rd5+-200];
	st.local.u32 	[%rd5+4], %r12;
$L__BB0_6:
	setp.gt.s32 	%p3, %r2, 2;
	@%p3 bra 	$L__BB0_8;
	ld.global.u32 	%r13, [%rd6+-4];
	sub.s32 	%r14, 2, %r2;
	mul.wide.u32 	%rd16, %r14, 4;
	add.s64 	%rd17, %rd5, %rd16;
	ld.local.u32 	%r15, [%rd17+-204];
	add.s32 	%r16, %r15, %r13;
	ld.local.u32 	%r17, [%rd5+-196];
	max.s32 	%r18, %r16, %r17;
	st.local.u32 	[%rd5+8], %r18;
	bra.uni 	$L__BB0_9;
$L__BB0_8:
	ld.local.u32 	%r19, [%rd5+-196];
	st.local.u32 	[%rd5+8], %r19;
$L__BB0_9:
	setp.gt.s32 	%p4, %r2, 3;
	@%p4 bra 	$L__BB0_11;
	ld.global.u32 	%r20, [%rd6+-4];
	sub.s32 	%r21, 3, %r2;
	mul.wide.u32 	%rd18, %r21, 4;
	add.s64 	%rd19, %rd5, %rd18;
	ld.local.u32 	%r22, [%rd19+-204];
	add.s32 	%r23, %r22, %r20;
	ld.local.u32 	%r24, [%rd5+-192];
	max.s32 	%r25, %r23, %r24;
	st.local.u32 	[%rd5+12], %r25;
	bra.uni 	$L__BB0_12;
$L__BB0_11:
	ld.local.u32 	%r26, [%rd5+-192];
	st.local.u32 	[%rd5+12], %r26;
$L__BB0_12:
	setp.gt.s32 	%p5, %r2, 4;
	@%p5 bra 	$L__BB0_14;
	ld.global.u32 	%r27, [%rd6+-4];
	sub.s32 	%r28, 4, %r2;
	mul.wide.u32 	%rd20, %r28, 4;
	add.s64 	%rd21, %rd5, %rd20;
	ld.local.u32 	%r29, [%rd21+-204];
	add.s32 	%r30, %r29, %r27;
	ld.local.u32 	%r31, [%rd5+-188];
	max.s32 	%r32, %r30, %r31;
	st.local.u32 	[%rd5+16], %r32;
	bra.uni 	$L__BB0_15;
$L__BB0_14:
	ld.local.u32 	%r33, [%rd5+-188];
	st.local.u32 	[%rd5+16], %r33;
$L__BB0_15:
	setp.gt.s32 	%p6, %r2, 5;
	@%p6 bra 	$L__BB0_17;
	ld.global.u32 	%r34, [%rd6+-4];
	sub.s32 	%r35, 5, %r2;
	mul.wide.u32 	%rd22, %r35, 4;
	add.s64 	%rd23, %rd5, %rd22;
	ld.local.u32 	%r36, [%rd23+-204];
	add.s32 	%r37, %r36, %r34;
	ld.local.u32 	%r38, [%rd5+-184];
	max.s32 	%r39, %r37, %r38;
	st.local.u32 	[%rd5+20], %r39;
	bra.uni 	$L__BB0_18;
$L__BB0_17:
	ld.local.u32 	%r40, [%rd5+-184];
	st.local.u32 	[%rd5+20], %r40;
$L__BB0_18:
	setp.gt.s32 	%p7, %r2, 6;
	@%p7 bra 	$L__BB0_20;
	ld.global.u32 	%r41, [%rd6+-4];
	sub.s32 	%r42, 6, %r2;
	mul.wide.u32 	%rd24, %r42, 4;
	add.s64 	%rd25, %rd5, %rd24;
	ld.local.u32 	%r43, [%rd25+-204];
	add.s32 	%r44, %r43, %r41;
	ld.local.u32 	%r45, [%rd5+-180];
	max.s32 	%r46, %r44, %r45;
	st.local.u32 	[%rd5+24], %r46;
	bra.uni 	$L__BB0_21;
$L__BB0_20:
	ld.local.u32 	%r47, [%rd5+-180];
	st.local.u32 	[%rd5+24], %r47;
$L__BB0_21:
	setp.gt.s32 	%p8, %r2, 7;
	@%p8 bra 	$L__BB0_23;
	ld.global.u32 	%r48, [%rd6+-4];
	sub.s32 	%r49, 7, %r2;
	mul.wide.u32 	%rd26, %r49, 4;
	add.s64 	%rd27, %rd5, %rd26;
	ld.local.u32 	%r50, [%rd27+-204];
	add.s32 	%r51, %r50, %r48;
	ld.local.u32 	%r52, [%rd5+-176];
	max.s32 	%r53, %r51, %r52;
	st.local.u32 	[%rd5+28], %r53;
	bra.uni 	$L__BB0_24;
$L__BB0_23:
	ld.local.u32 	%r54, [%rd5+-176];
	st.local.u32 	[%rd5+28], %r54;
$L__BB0_24:
	setp.gt.s32 	%p9, %r2, 8;
	@%p9 bra 	$L__BB0_26;
	ld.global.u32 	%r55, [%rd6+-4];
	sub.s32 	%r56, 8, %r2;
	mul.wide.u32 	%rd28, %r56, 4;
	add.s64 	%rd29, %rd5, %rd28;
	ld.local.u32 	%r57, [%rd29+-204];
	add.s32 	%r58, %r57, %r55;
	ld.local.u32 	%r59, [%rd5+-172];
	max.s32 	%r60, %r58, %r59;
	st.local.u32 	[%rd5+32], %r60;
	bra.uni 	$L__BB0_27;
$L__BB0_26:
	ld.local.u32 	%r61, [%rd5+-172];
	st.local.u32 	[%rd5+32], %r61;
$L__BB0_27:
	setp.gt.s32 	%p10, %r2, 9;
	@%p10 bra 	$L__BB0_29;
	ld.global.u32 	%r62, [%rd6+-4];
	sub.s32 	%r63, 9, %r2;
	mul.wide.u32 	%rd30, %r63, 4;
	add.s64 	%rd31, %rd5, %rd30;
	ld.local.u32 	%r64, [%rd31+-204];
	add.s32 	%r65, %r64, %r62;
	ld.local.u32 	%r66, [%rd5+-168];
	max.s32 	%r67, %r65, %r66;
	st.local.u32 	[%rd5+36], %r67;
	bra.uni 	$L__BB0_30;
$L__BB0_29:
	ld.local.u32 	%r68, [%rd5+-168];
	st.local.u32 	[%rd5+36], %r68;
$L__BB0_30:
	setp.gt.s32 	%p11, %r2, 10;
	@%p11 bra 	$L__BB0_32;
	ld.global.u32 	%r69, [%rd6+-4];
	sub.s32 	%r70, 10, %r2;
	mul.wide.u32 	%rd32, %r70, 4;
	add.s64 	%rd33, %rd5, %rd32;
	ld.local.u32 	%r71, [%rd33+-204];
	add.s32 	%r72, %r71, %r69;
	ld.local.u32 	%r73, [%rd5+-164];
	max.s32 	%r74, %r72, %r73;
	st.local.u32 	[%rd5+40], %r74;
	bra.uni 	$L__BB0_33;
$L__BB0_32:
	ld.local.u32 	%r75, [%rd5+-164];
	st.local.u32 	[%rd5+40], %r75;
$L__BB0_33:
	setp.gt.s32 	%p12, %r2, 11;
	@%p12 bra 	$L__BB0_35;
	ld.global.u32 	%r76, [%rd6+-4];
	sub.s32 	%r77, 11, %r2;
	mul.wide.u32 	%rd34, %r77, 4;
	add.s64 	%rd35, %rd5, %rd34;
	ld.local.u32 	%r78, [%rd35+-204];
	add.s32 	%r79, %r78, %r76;
	ld.local.u32 	%r80, [%rd5+-160];
	max.s32 	%r81, %r79, %r80;
	st.local.u32 	[%rd5+44], %r81;
	bra.uni 	$L__BB0_36;
$L__BB0_35:
	ld.local.u32 	%r82, [%rd5+-160];
	st.local.u32 	[%rd5+44], %r82;
$L__BB0_36:
	setp.gt.s32 	%p13, %r2, 12;
	@%p13 bra 	$L__BB0_38;
	ld.global.u32 	%r83, [%rd6+-4];
	sub.s32 	%r84, 12, %r2;
	mul.wide.u32 	%rd36, %r84, 4;
	add.s64 	%rd37, %rd5, %rd36;
	ld.local.u32 	%r85, [%rd37+-204];
	add.s32 	%r86, %r85, %r83;
	ld.local.u32 	%r87, [%rd5+-156];
	max.s32 	%r88, %r86, %r87;
	st.local.u32 	[%rd5+48], %r88;
	bra.uni 	$L__BB0_39;
$L__BB0_38:
	ld.local.u32 	%r89, [%rd5+-156];
	st.local.u32 	[%rd5+48], %r89;
$L__BB0_39:
	setp.gt.s32 	%p14, %r2, 13;
	@%p14 bra 	$L__BB0_41;
	ld.global.u32 	%r90, [%rd6+-4];
	sub.s32 	%r91, 13, %r2;
	mul.wide.u32 	%rd38, %r91, 4;
	add.s64 	%rd39, %rd5, %rd38;
	ld.local.u32 	%r92, [%rd39+-204];
	add.s32 	%r93, %r92, %r90;
	ld.local.u32 	%r94, [%rd5+-152];
	max.s32 	%r95, %r93, %r94;
	st.local.u32 	[%rd5+52], %r95;
	bra.uni 	$L__BB0_42;
$L__BB0_41:
	ld.local.u32 	%r96, [%rd5+-152];
	st.local.u32 	[%rd5+52], %r96;
$L__BB0_42:
	setp.gt.s32 	%p15, %r2, 14;
	@%p15 bra 	$L__BB0_44;
	ld.global.u32 	%r97, [%rd6+-4];
	sub.s32 	%r98, 14, %r2;
	mul.wide.u32 	%rd40, %r98, 4;
	add.s64 	%rd41, %rd5, %rd40;
	ld.local.u32 	%r99, [%rd41+-204];
	add.s32 	%r100, %r99, %r97;
	ld.local.u32 	%r101, [%rd5+-148];
	max.s32 	%r102, %r100, %r101;
	st.local.u32 	[%rd5+56], %r102;
	bra.uni 	$L__BB0_45;
$L__BB0_44:
	ld.local.u32 	%r103, [%rd5+-148];
	st.local.u32 	[%rd5+56], %r103;
$L__BB0_45:
	setp.gt.s32 	%p16, %r2, 15;
	@%p16 bra 	$L__BB0_47;
	ld.global.u32 	%r104, [%rd6+-4];
	sub.s32 	%r105, 15, %r2;
	mul.wide.u32 	%rd42, %r105, 4;
	add.s64 	%rd43, %rd5, %rd42;
	ld.local.u32 	%r106, [%rd43+-204];
	add.s32 	%r107, %r106, %r104;
	ld.local.u32 	%r108, [%rd5+-144];
	max.s32 	%r109, %r107, %r108;
	st.local.u32 	[%rd5+60], %r109;
	bra.uni 	$L__BB0_48;
$L__BB0_47:
	ld.local.u32 	%r110, [%rd5+-144];
	st.local.u32 	[%rd5+60], %r110;
$L__BB0_48:
	setp.gt.s32 	%p17, %r2, 16;
	@%p17 bra 	$L__BB0_50;
	ld.global.u32 	%r111, [%rd6+-4];
	sub.s32 	%r112, 16, %r2;
	mul.wide.u32 	%rd44, %r112, 4;
	add.s64 	%rd45, %rd5, %rd44;
	ld.local.u32 	%r113, [%rd45+-204];
	add.s32 	%r114, %r113, %r111;
	ld.local.u32 	%r115, [%rd5+-140];
	max.s32 	%r116, %r114, %r115;
	st.local.u32 	[%rd5+64], %r116;
	bra.uni 	$L__BB0_51;
$L__BB0_50:
	ld.local.u32 	%r117, [%rd5+-140];
	st.local.u32 	[%rd5+64], %r117;
$L__BB0_51:
	setp.gt.s32 	%p18, %r2, 17;
	@%p18 bra 	$L__BB0_53;
	ld.global.u32 	%r118, [%rd6+-4];
	sub.s32 	%r119, 17, %r2;
	mul.wide.u32 	%rd46, %r119, 4;
	add.s64 	%rd47, %rd5, %rd46;
	ld.local.u32 	%r120, [%rd47+-204];
	add.s32 	%r121, %r120, %r118;
	ld.local.u32 	%r122, [%rd5+-136];
	max.s32 	%r123, %r121, %r122;
	st.local.u32 	[%rd5+68], %r123;
	bra.uni 	$L__BB0_54;
$L__BB0_53:
	ld.local.u32 	%r124, [%rd5+-136];
	st.local.u32 	[%rd5+68], %r124;
$L__BB0_54:
	setp.gt.s32 	%p19, %r2, 18;
	@%p19 bra 	$L__BB0_56;
	ld.global.u32 	%r125, [%rd6+-4];
	sub.s32 	%r126, 18, %r2;
	mul.wide.u32 	%rd48, %r126, 4;
	add.s64 	%rd49, %rd5, %rd48;
	ld.local.u32 	%r127, [%rd49+-204];
	add.s32 	%r128, %r127, %r125;
	ld.local.u32 	%r129, [%rd5+-132];
	max.s32 	%r130, %r128, %r129;
	st.local.u32 	[%rd5+72], %r130;
	bra.uni 	$L__BB0_57;
$L__BB0_56:
	ld.local.u32 	%r131, [%rd5+-132];
	st.local.u32 	[%rd5+72], %r131;
$L__BB0_57:
	setp.gt.s32 	%p20, %r2, 19;
	@%p20 bra 	$L__BB0_59;
	ld.global.u32 	%r132, [%rd6+-4];
	sub.s32 	%r133, 19, %r2;
	mul.wide.u32 	%rd50, %r133, 4;
	add.s64 	%rd51, %rd5, %rd50;
	ld.local.u32 	%r134, [%rd51+-204];
	add.s32 	%r135, %r134, %r132;
	ld.local.u32 	%r136, [%rd5+-128];
	max.s32 	%r137, %r135, %r136;
	st.local.u32 	[%rd5+76], %r137;
	bra.uni 	$L__BB0_60;
$L__BB0_59:
	ld.local.u32 	%r138, [%rd5+-128];
	st.local.u32 	[%rd5+76], %r138;
$L__BB0_60:
	setp.gt.s32 	%p21, %r2, 20;
	@%p21 bra 	$L__BB0_62;
	ld.global.u32 	%r139, [%rd6+-4];
	sub.s32 	%r140, 20, %r2;
	mul.wide.u32 	%rd52, %r140, 4;
	add.s64 	%rd53, %rd5, %rd52;
	ld.local.u32 	%r141, [%rd53+-204];
	add.s32 	%r142, %r141, %r139;
	ld.local.u32 	%r143, [%rd5+-124];
	max.s32 	%r144, %r142, %r143;
	st.local.u32 	[%rd5+80], %r144;
	bra.uni 	$L__BB0_63;
$L__BB0_62:
	ld.local.u32 	%r145, [%rd5+-124];
	st.local.u32 	[%rd5+80], %r145;
$L__BB0_63:
	setp.gt.s32 	%p22, %r2, 21;
	@%p22 bra 	$L__BB0_65;
	ld.global.u32 	%r146, [%rd6+-4];
	sub.s32 	%r147, 21, %r2;
	mul.wide.u32 	%rd54, %r147, 4;
	add.s64 	%rd55, %rd5, %rd54;
	ld.local.u32 	%r148, [%rd55+-204];
	add.s32 	%r149, %r148, %r146;
	ld.local.u32 	%r150, [%rd5+-120];
	max.s32 	%r151, %r149, %r150;
	st.local.u32 	[%rd5+84], %r151;
	bra.uni 	$L__BB0_66;
$L__BB0_65:
	ld.local.u32 	%r152, [%rd5+-120];
	st.local.u32 	[%rd5+84], %r152;
$L__BB0_66:
	setp.gt.s32 	%p23, %r2, 22;
	@%p23 bra 	$L__BB0_68;
	ld.global.u32 	%r153, [%rd6+-4];
	sub.s32 	%r154, 22, %r2;
	mul.wide.u32 	%rd56, %r154, 4;
	add.s64 	%rd57, %rd5, %rd56;
	ld.local.u32 	%r155, [%rd57+-204];
	add.s32 	%r156, %r155, %r153;
	ld.local.u32 	%r157, [%rd5+-116];
	max.s32 	%r158, %r156, %r157;
	st.local.u32 	[%rd5+88], %r158;
	bra.uni 	$L__BB0_69;
$L__BB0_68:
	ld.local.u32 	%r159, [%rd5+-116];
	st.local.u32 	[%rd5+88], %r159;
$L__BB0_69:
	setp.gt.s32 	%p24, %r2, 23;
	@%p24 bra 	$L__BB0_71;
	ld.global.u32 	%r160, [%rd6+-4];
	sub.s32 	%r161, 23, %r2;
	mul.wide.u32 	%rd58, %r161, 4;
	add.s64 	%rd59, %rd5, %rd58;
	ld.local.u32 	%r162, [%rd59+-204];
	add.s32 	%r163, %r162, %r160;
	ld.local.u32 	%r164, [%rd5+-112];
	max.s32 	%r165, %r163, %r164;
	st.local.u32 	[%rd5+92], %r165;
	bra.uni 	$L__BB0_72;
$L__BB0_71:
	ld.local.u32 	%r166, [%rd5+-112];
	st.local.u32 	[%rd5+92], %r166;
$L__BB0_72:
	setp.gt.s32 	%p25, %r2, 24;
	@%p25 bra 	$L__BB0_74;
	ld.global.u32 	%r167, [%rd6+-4];
	sub.s32 	%r168, 24, %r2;
	mul.wide.u32 	%rd60, %r168, 4;
	add.s64 	%rd61, %rd5, %rd60;
	ld.local.u32 	%r169, [%rd61+-204];
	add.s32 	%r170, %r169, %r167;
	ld.local.u32 	%r171, [%rd5+-108];
	max.s32 	%r172, %r170, %r171;
	st.local.u32 	[%rd5+96], %r172;
	bra.uni 	$L__BB0_75;
$L__BB0_74:
	ld.local.u32 	%r173, [%rd5+-108];
	st.local.u32 	[%rd5+96], %r173;
$L__BB0_75:
	setp.gt.s32 	%p26, %r2, 25;
	@%p26 bra 	$L__BB0_77;
	ld.global.u32 	%r174, [%rd6+-4];
	sub.s32 	%r175, 25, %r2;
	mul.wide.u32 	%rd62, %r175, 4;
	add.s64 	%rd63, %rd5, %rd62;
	ld.local.u32 	%r176, [%rd63+-204];
	add.s32 	%r177, %r176, %r174;
	ld.local.u32 	%r178, [%rd5+-104];
	max.s32 	%r179, %r177, %r178;
	st.local.u32 	[%rd5+100], %r179;
	bra.uni 	$L__BB0_78;
$L__BB0_77:
	ld.local.u32 	%r180, [%rd5+-104];
	st.local.u32 	[%rd5+100], %r180;
$L__BB0_78:
	setp.gt.s32 	%p27, %r2, 26;
	@%p27 bra 	$L__BB0_80;
	ld.global.u32 	%r181, [%rd6+-4];
	sub.s32 	%r182, 26, %r2;
	mul.wide.u32 	%rd64, %r182, 4;
	add.s64 	%rd65, %rd5, %rd64;
	ld.local.u32 	%r183, [%rd65+-204];
	add.s32 	%r184, %r183, %r181;
	ld.local.u32 	%r185, [%rd5+-100];
	max.s32 	%r186, %r184, %r185;
	st.local.u32 	[%rd5+104], %r186;
	bra.uni 	$L__BB0_81;
$L__BB0_80:
	ld.local.u32 	%r187, [%rd5+-100];
	st.local.u32 	[%rd5+104], %r187;
$L__BB0_81:
	setp.gt.s32 	%p28, %r2, 27;
	@%p28 bra 	$L__BB0_83;
	ld.global.u32 	%r188, [%rd6+-4];
	sub.s32 	%r189, 27, %r2;
	mul.wide.u32 	%rd66, %r189, 4;
	add.s64 	%rd67, %rd5, %rd66;
	ld.local.u32 	%r190, [%rd67+-204];
	add.s32 	%r191, %r190, %r188;
	ld.local.u32 	%r192, [%rd5+-96];
	max.s32 	%r193, %r191, %r192;
	st.local.u32 	[%rd5+108], %r193;
	bra.uni 	$L__BB0_84;
$L__BB0_83:
	ld.local.u32 	%r194, [%rd5+-96];
	st.local.u32 	[%rd5+108], %r194;
$L__BB0_84:
	setp.gt.s32 	%p29, %r2, 28;
	@%p29 bra 	$L__BB0_86;
	ld.global.u32 	%r195, [%rd6+-4];
	sub.s32 	%r196, 28, %r2;
	mul.wide.u32 	%rd68, %r196, 4;
	add.s64 	%rd69, %rd5, %rd68;
	ld.local.u32 	%r197, [%rd69+-204];
	add.s32 	%r198, %r197, %r195;
	ld.local.u32 	%r199, [%rd5+-92];
	max.s32 	%r200, %r198, %r199;
	st.local.u32 	[%rd5+112], %r200;
	bra.uni 	$L__BB0_87;
$L__BB0_86:
	ld.local.u32 	%r201, [%rd5+-92];
	st.local.u32 	[%rd5+112], %r201;
$L__BB0_87:
	setp.gt.s32 	%p30, %r2, 29;
	@%p30 bra 	$L__BB0_89;
	ld.global.u32 	%r202, [%rd6+-4];
	sub.s32 	%r203, 29, %r2;
	mul.wide.u32 	%rd70, %r203, 4;
	add.s64 	%rd71, %rd5, %rd70;
	ld.local.u32 	%r204, [%rd71+-204];
	add.s32 	%r205, %r204, %r202;
	ld.local.u32 	%r206, [%rd5+-88];
	max.s32 	%r207, %r205, %r206;
	st.local.u32 	[%rd5+116], %r207;
	bra.uni 	$L__BB0_90;
$L__BB0_89:
	ld.local.u32 	%r208, [%rd5+-88];
	st.local.u32 	[%rd5+116], %r208;
$L__BB0_90:
	setp.gt.s32 	%p31, %r2, 30;
	@%p31 bra 	$L__BB0_92;
	ld.global.u32 	%r209, [%rd6+-4];
	sub.s32 	%r210, 30, %r2;
	mul.wide.u32 	%rd72, %r210, 4;
	add.s64 	%rd73, %rd5, %rd72;
	ld.local.u32 	%r211, [%rd73+-204];
	add.s32 	%r212, %r211, %r209;
	ld.local.u32 	%r213, [%rd5+-84];
	max.s32 	%r214, %r212, %r213;
	st.local.u32 	[%rd5+120], %r214;
	bra.uni 	$L__BB0_93;
$L__BB0_92:
	ld.local.u32 	%r215, [%rd5+-84];
	st.local.u32 	[%rd5+120], %r215;
$L__BB0_93:
	setp.gt.s32 	%p32, %r2, 31;
	@%p32 bra 	$L__BB0_95;
	ld.global.u32 	%r216, [%rd6+-4];
	sub.s32 	%r217, 31, %r2;
	mul.wide.u32 	%rd74, %r217, 4;
	add.s64 	%rd75, %rd5, %rd74;
	ld.local.u32 	%r218, [%rd75+-204];
	add.s32 	%r219, %r218, %r216;
	ld.local.u32 	%r220, [%rd5+-80];
	max.s32 	%r221, %r219, %r220;
	st.local.u32 	[%rd5+124], %r221;
	bra.uni 	$L__BB0_96;
$L__BB0_95:
	ld.local.u32 	%r222, [%rd5+-80];
	st.local.u32 	[%rd5+124], %r222;
$L__BB0_96:
	setp.gt.s32 	%p33, %r2, 32;
	@%p33 bra 	$L__BB0_98;
	ld.global.u32 	%r223, [%rd6+-4];
	sub.s32 	%r224, 32, %r2;
	mul.wide.u32 	%rd76, %r224, 4;
	add.s64 	%rd77, %rd5, %rd76;
	ld.local.u32 	%r225, [%rd77+-204];
	add.s32 	%r226, %r225, %r223;
	ld.local.u32 	%r227, [%rd5+-76];
	max.s32 	%r228, %r226, %r227;
	st.local.u32 	[%rd5+128], %r228;
	bra.uni 	$L__BB0_99;
$L__BB0_98:
	ld.local.u32 	%r229, [%rd5+-76];
	st.local.u32 	[%rd5+128], %r229;
$L__BB0_99:
	setp.gt.s32 	%p34, %r2, 33;
	@%p34 bra 	$L__BB0_101;
	ld.global.u32 	%r230, [%rd6+-4];
	sub.s32 	%r231, 33, %r2;
	mul.wide.u32 	%rd78, %r231, 4;
	add.s64 	%rd79, %rd5, %rd78;
	ld.local.u32 	%r232, [%rd79+-204];
	add.s32 	%r233, %r232, %r230;
	ld.local.u32 	%r234, [%rd5+-72];
	max.s32 	%r235, %r233, %r234;
	st.local.u32 	[%rd5+132], %r235;
	bra.uni 	$L__BB0_102;
$L__BB0_101:
	ld.local.u32 	%r236, [%rd5+-72];
	st.local.u32 	[%rd5+132], %r236;
$L__BB0_102:
	setp.gt.s32 	%p35, %r2, 34;
	@%p35 bra 	$L__BB0_104;
	ld.global.u32 	%r237, [%rd6+-4];
	sub.s32 	%r238, 34, %r2;
	mul.wide.u32 	%rd80, %r238, 4;
	add.s64 	%rd81, %rd5, %rd80;
	ld.local.u32 	%r239, [%rd81+-204];
	add.s32 	%r240, %r239, %r237;
	ld.local.u32 	%r241, [%rd5+-68];
	max.s32 	%r242, %r240, %r241;
	st.local.u32 	[%rd5+136], %r242;
	bra.uni 	$L__BB0_105;
$L__BB0_104:
	ld.local.u32 	%r243, [%rd5+-68];
	st.local.u32 	[%rd5+136], %r243;
$L__BB0_105:
	setp.gt.s32 	%p36, %r2, 35;
	@%p36 bra 	$L__BB0_107;
	ld.global.u32 	%r244, [%rd6+-4];
	sub.s32 	%r245, 35, %r2;
	mul.wide.u32 	%rd82, %r245, 4;
	add.s64 	%rd83, %rd5, %rd82;
	ld.local.u32 	%r246, [%rd83+-204];
	add.s32 	%r247, %r246, %r244;
	ld.local.u32 	%r248, [%rd5+-64];
	max.s32 	%r249, %r247, %r248;
	st.local.u32 	[%rd5+140], %r249;
	bra.uni 	$L__BB0_108;
$L__BB0_107:
	ld.local.u32 	%r250, [%rd5+-64];
	st.local.u32 	[%rd5+140], %r250;
$L__BB0_108:
	setp.gt.s32 	%p37, %r2, 36;
	@%p37 bra 	$L__BB0_110;
	ld.global.u32 	%r251, [%rd6+-4];
	sub.s32 	%r252, 36, %r2;
	mul.wide.u32 	%rd84, %r252, 4;
	add.s64 	%rd85, %rd5, %rd84;
	ld.local.u32 	%r253, [%rd85+-204];
	add.s32 	%r254, %r253, %r251;
	ld.local.u32 	%r255, [%rd5+-60];
	max.s32 	%r256, %r254, %r255;
	st.local.u32 	[%rd5+144], %r256;
	bra.uni 	$L__BB0_111;
$L__BB0_110:
	ld.local.u32 	%r257, [%rd5+-60];
	st.local.u32 	[%rd5+144], %r257;
$L__BB0_111:
	setp.gt.s32 	%p38, %r2, 37;
	@%p38 bra 	$L__BB0_113;
	ld.global.u32 	%r258, [%rd6+-4];
	sub.s32 	%r259, 37, %r2;
	mul.wide.u32 	%rd86, %r259, 4;
	add.s64 	%rd87, %rd5, %rd86;
	ld.local.u32 	%r260, [%rd87+-204];
	add.s32 	%r261, %r260, %r258;
	ld.local.u32 	%r262, [%rd5+-56];
	max.s32 	%r263, %r261, %r262;
	st.local.u32 	[%rd5+148], %r263;
	bra.uni 	$L__BB0_114;
$L__BB0_113:
	ld.local.u32 	%r264, [%rd5+-56];
	st.local.u32 	[%rd5+148], %r264;
$L__BB0_114:
	setp.gt.s32 	%p39, %r2, 38;
	@%p39 bra 	$L__BB0_116;
	ld.global.u32 	%r265, [%rd6+-4];
	sub.s32 	%r266, 38, %r2;
	mul.wide.u32 	%rd88, %r266, 4;
	add.s64 	%rd89, %rd5, %rd88;
	ld.local.u32 	%r267, [%rd89+-204];
	add.s32 	%r268, %r267, %r265;
	ld.local.u32 	%r269, [%rd5+-52];
	max.s32 	%r270, %r268, %r269;
	st.local.u32 	[%rd5+152], %r270;
	bra.uni 	$L__BB0_117;
$L__BB0_116:
	ld.local.u32 	%r271, [%rd5+-52];
	st.local.u32 	[%rd5+152], %r271;
$L__BB0_117:
	setp.gt.s32 	%p40, %r2, 39;
	@%p40 bra 	$L__BB0_119;
	ld.global.u32 	%r272, [%rd6+-4];
	sub.s32 	%r273, 39, %r2;
	mul.wide.u32 	%rd90, %r273, 4;
	add.s64 	%rd91, %rd5, %rd90;
	ld.local.u32 	%r274, [%rd91+-204];
	add.s32 	%r275, %r274, %r272;
	ld.local.u32 	%r276, [%rd5+-48];
	max.s32 	%r277, %r275, %r276;
	st.local.u32 	[%rd5+156], %r277;
	bra.uni 	$L__BB0_120;
$L__BB0_119:
	ld.local.u32 	%r278, [%rd5+-48];
	st.local.u32 	[%rd5+156], %r278;
$L__BB0_120:
	setp.gt.s32 	%p41, %r2, 40;
	@%p41 bra 	$L__BB0_122;
	ld.global.u32 	%r279, [%rd6+-4];
	sub.s32 	%r280, 40, %r2;
	mul.wide.u32 	%rd92, %r280, 4;
	add.s64 	%rd93, %rd5, %rd92;
	ld.local.u32 	%r281, [%rd93+-204];
	add.s32 	%r282, %r281, %r279;
	ld.local.u32 	%r283, [%rd5+-44];
	max.s32 	%r284, %r282, %r283;
	st.local.u32 	[%rd5+160], %r284;
	bra.uni 	$L__BB0_123;
$L__BB0_122:
	ld.local.u32 	%r285, [%rd5+-44];
	st.local.u32 	[%rd5+160], %r285;
$L__BB0_123:
	setp.gt.s32 	%p42, %r2, 41;
	@%p42 bra 	$L__BB0_125;
	ld.global.u32 	%r286, [%rd6+-4];
	sub.s32 	%r287, 41, %r2;
	mul.wide.u32 	%rd94, %r287, 4;
	add.s64 	%rd95, %rd5, %rd94;
	ld.local.u32 	%r288, [%rd95+-204];
	add.s32 	%r289, %r288, %r286;
	ld.local.u32 	%r290, [%rd5+-40];
	max.s32 	%r291, %r289, %r290;
	st.local.u32 	[%rd5+164], %r291;
	bra.uni 	$L__BB0_126;
$L__BB0_125:
	ld.local.u32 	%r292, [%rd5+-40];
	st.local.u32 	[%rd5+164], %r292;
$L__BB0_126:
	setp.gt.s32 	%p43, %r2, 42;
	@%p43 bra 	$L__BB0_128;
	ld.global.u32 	%r293, [%rd6+-4];
	sub.s32 	%r294, 42, %r2;
	mul.wide.u32 	%rd96, %r294, 4;
	add.s64 	%rd97, %rd5, %rd96;
	ld.local.u32 	%r295, [%rd97+-204];
	add.s32 	%r296, %r295, %r293;
	ld.local.u32 	%r297, [%rd5+-36];
	max.s32 	%r298, %r296, %r297;
	st.local.u32 	[%rd5+168], %r298;
	bra.uni 	$L__BB0_129;
$L__BB0_128:
	ld.local.u32 	%r299, [%rd5+-36];
	st.local.u32 	[%rd5+168], %r299;
$L__BB0_129:
	setp.gt.s32 	%p44, %r2, 43;
	@%p44 bra 	$L__BB0_131;
	ld.global.u32 	%r300, [%rd6+-4];
	sub.s32 	%r301, 43, %r2;
	mul.wide.u32 	%rd98, %r301, 4;
	add.s64 	%rd99, %rd5, %rd98;
	ld.local.u32 	%r302, [%rd99+-204];
	add.s32 	%r303, %r302, %r300;
	ld.local.u32 	%r304, [%rd5+-32];
	max.s32 	%r305, %r303, %r304;
	st.local.u32 	[%rd5+172], %r305;
	bra.uni 	$L__BB0_132;
$L__BB0_131:
	ld.local.u32 	%r306, [%rd5+-32];
	st.local.u32 	[%rd5+172], %r306;
$L__BB0_132:
	setp.gt.s32 	%p45, %r2, 44;
	@%p45 bra 	$L__BB0_134;
	ld.global.u32 	%r307, [%rd6+-4];
	sub.s32 	%r308, 44, %r2;
	mul.wide.u32 	%rd100, %r308, 4;
	add.s64 	%rd101, %rd5, %rd100;
	ld.local.u32 	%r309, [%rd101+-204];
	add.s32 	%r310, %r309, %r307;
	ld.local.u32 	%r311, [%rd5+-28];
	max.s32 	%r312, %r310, %r311;
	st.local.u32 	[%rd5+176], %r312;
	bra.uni 	$L__BB0_135;
$L__BB0_134:
	ld.local.u32 	%r313, [%rd5+-28];
	st.local.u32 	[%rd5+176], %r313;
$L__BB0_135:
	setp.gt.s32 	%p46, %r2, 45;
	@%p46 bra 	$L__BB0_137;
	ld.global.u32 	%r314, [%rd6+-4];
	sub.s32 	%r315, 45, %r2;
	mul.wide.u32 	%rd102, %r315, 4;
	add.s64 	%rd103, %rd5, %rd102;
	ld.local.u32 	%r316, [%rd103+-204];
	add.s32 	%r317, %r316, %r314;
	ld.local.u32 	%r318, [%rd5+-24];
	max.s32 	%r319, %r317, %r318;
	st.local.u32 	[%rd5+180], %r319;
	bra.uni 	$L__BB0_138;
$L__BB0_137:
	ld.local.u32 	%r320, [%rd5+-24];
	st.local.u32 	[%rd5+180], %r320;
$L__BB0_138:
	setp.gt.s32 	%p47, %r2, 46;
	@%p47 bra 	$L__BB0_140;
	ld.global.u32 	%r321, [%rd6+-4];
	sub.s32 	%r322, 46, %r2;
	mul.wide.u32 	%rd104, %r322, 4;
	add.s64 	%rd105, %rd5, %rd104;
	ld.local.u32 	%r323, [%rd105+-204];
	add.s32 	%r324, %r323, %r321;
	ld.local.u32 	%r325, [%rd5+-20];
	max.s32 	%r326, %r324, %r325;
	st.local.u32 	[%rd5+184], %r326;
	bra.uni 	$L__BB0_141;
$L__BB0_140:
	ld.local.u32 	%r327, [%rd5+-20];
	st.local.u32 	[%rd5+184], %r327;
$L__BB0_141:
	setp.gt.s32 	%p48, %r2, 47;
	@%p48 bra 	$L__BB0_143;
	ld.global.u32 	%r328, [%rd6+-4];
	sub.s32 	%r329, 47, %r2;
	mul.wide.u32 	%rd106, %r329, 4;
	add.s64 	%rd107, %rd5, %rd106;
	ld.local.u32 	%r330, [%rd107+-204];
	add.s32 	%r331, %r330, %r328;
	ld.local.u32 	%r332, [%rd5+-16];
	max.s32 	%r333, %r331, %r332;
	st.local.u32 	[%rd5+188], %r333;
	bra.uni 	$L__BB0_144;
$L__BB0_143:
	ld.local.u32 	%r334, [%rd5+-16];
	st.local.u32 	[%rd5+188], %r334;
$L__BB0_144:
	setp.gt.s32 	%p49, %r2, 48;
	@%p49 bra 	$L__BB0_146;
	ld.global.u32 	%r335, [%rd6+-4];
	sub.s32 	%r336, 48, %r2;
	mul.wide.u32 	%rd108, %r336, 4;
	add.s64 	%rd109, %rd5, %rd108;
	ld.local.u32 	%r337, [%rd109+-204];
	add.s32 	%r338, %r337, %r335;
	ld.local.u32 	%r339, [%rd5+-12];
	max.s32 	%r340, %r338, %r339;
	st.local.u32 	[%rd5+192], %r340;
	bra.uni 	$L__BB0_147;
$L__BB0_146:
	ld.local.u32 	%r341, [%rd5+-12];
	st.local.u32 	[%rd5+192], %r341;
$L__BB0_147:
	setp.gt.s32 	%p50, %r2, 49;
	@%p50 bra 	$L__BB0_149;
	ld.global.u32 	%r342, [%rd6+-4];
	sub.s32 	%r343, 49, %r2;
	mul.wide.u32 	%rd110, %r343, 4;
	add.s64 	%rd111, %rd5, %rd110;
	ld.local.u32 	%r344, [%rd111+-204];
	add.s32 	%r345, %r344, %r342;
	ld.local.u32 	%r346, [%rd5+-8];
	max.s32 	%r347, %r345, %r346;
	st.local.u32 	[%rd5+196], %r347;
	bra.uni 	$L__BB0_150;
$L__BB0_149:
	ld.local.u32 	%r348, [%rd5+-8];
	st.local.u32 	[%rd5+196], %r348;
$L__BB0_150:
	setp.gt.s32 	%p51, %r2, 50;
	@%p51 bra 	$L__BB0_152;
	ld.global.u32 	%r349, [%rd6+-4];
	sub.s32 	%r350, 50, %r2;
	mul.wide.u32 	%rd112, %r350, 4;
	add.s64 	%rd113, %rd5, %rd112;
	ld.local.u32 	%r351, [%rd113+-204];
	add.s32 	%r352, %r351, %r349;
	ld.local.u32 	%r353, [%rd5+-4];
	max.s32 	%r354, %r352, %r353;
	st.local.u32 	[%rd5+200], %r354;
	bra.uni 	$L__BB0_153;
$L__BB0_152:
	ld.local.u32 	%r355, [%rd5+-4];
	st.local.u32 	[%rd5+200], %r355;
$L__BB0_153:
	add.s32 	%r358, %r358, 1;
	setp.ne.s32 	%p52, %r358, 1001;
	@%p52 bra 	$L__BB0_1;
	cvta.to.global.u64 	%rd114, %rd7;
	ld.local.u32 	%r357, [%rd3+204200];
	st.global.u32 	[%rd114], %r357;
	ret;

}


// ===== COMPILED SASS (sm_100) =====

	.target	sm_100

	.elftype	@"ET_EXEC"


//--------------------- .note.nv.tkinfo           --------------------------
	.section	.note.nv.tkinfo,"",@"SHT_NOTE"
	.sectionflags	@"SHF_NOTE_NV_TKINFO"
	.tkinfo
        /*0018*/ 	.word	0x00000002
        /*0030*/ 	.string	""
        /*0030*/ 	.string	"ptxas"
        /*0030*/ 	.string	"Cuda compilation tools, release 13.0, V13.0.88"
        /*0030*/ 	.string	"Build cuda_13.0.r13.0/compiler.36424714_0"
        /*0030*/ 	.string	"-arch sm_100 -m 64 "



//--------------------- .note.nv.cuinfo           --------------------------
	.section	.note.nv.cuinfo,"",@"SHT_NOTE"
	.sectionflags	@"SHF_NOTE_NV_CUINFO"
        /*0018*/ 	.short	0x0002
        /*001a*/ 	.short	0x0064
        /*001c*/ 	.short	0x0082
	.zero		2


//--------------------- .nv.info                  --------------------------
	.section	.nv.info,"",@"SHT_CUDA_INFO"
	.align	4


	//----- nvinfo : EIATTR_REGCOUNT
	.align		4
        /*0000*/ 	.byte	0x04, 0x2f
        /*0002*/ 	.short	(.L_1 - .L_0)
	.align		4
.L_0:
        /*0004*/ 	.word	index@(_Z8knapsackPiS_S_)
        /*0008*/ 	.word	0x00000014


	//----- nvinfo : EIATTR_FRAME_SIZE
	.align		4
.L_1:
        /*000c*/ 	.byte	0x04, 0x11
        /*000e*/ 	.short	(.L_3 - .L_2)
	.align		4
.L_2:
        /*0010*/ 	.word	index@(_Z8knapsackPiS_S_)
        /*0014*/ 	.word	0x00031db0


	//----- nvinfo : EIATTR_MIN_STACK_SIZE
	.align		4
.L_3:
        /*0018*/ 	.byte	0x04, 0x12
        /*001a*/ 	.short	(.L_5 - .L_4)
	.align		4
.L_4:
        /*001c*/ 	.word	index@(_Z8knapsackPiS_S_)
        /*0020*/ 	.word	0x00031db0
.L_5:


//--------------------- .nv.compat                --------------------------
	.section	.nv.compat,"",@"SHT_CUDA_COMPAT_INFO"
	.align	4
        /*0000*/ 	.byte	0x02, 0x09, 0x00, 0x00, 0x02, 0x02, 0x01, 0x00, 0x02, 0x05, 0x05, 0x00, 0x03, 0x07, 0x01, 0x01
        /*0010*/ 	.byte	0x02, 0x03, 0x00, 0x00, 0x02, 0x06, 0x01, 0x00, 0x04, 0x0b, 0x08, 0x00, 0x09, 0x00, 0x00, 0x00
        /*0020*/ 	.byte	0x00, 0x00, 0x00, 0x00


//--------------------- .nv.info._Z8knapsackPiS_S_ --------------------------
	.section	.nv.info._Z8knapsackPiS_S_,"",@"SHT_CUDA_INFO"
	.sectionflags	@""
	.align	4


	//----- nvinfo : EIATTR_CUDA_API_VERSION
	.align		4
        /*0000*/ 	.byte	0x04, 0x37
        /*0002*/ 	.short	(.L_7 - .L_6)
.L_6:
        /*0004*/ 	.word	0x00000082


	//----- nvinfo : EIATTR_KPARAM_INFO
	.align		4
.L_7:
        /*0008*/ 	.byte	0x04, 0x17
        /*000a*/ 	.short	(.L_9 - .L_8)
.L_8:
        /*000c*/ 	.word	0x00000000
        /*0010*/ 	.short	0x0002
        /*0012*/ 	.short	0x0010
        /*0014*/ 	.byte	0x00, 0xf5, 0x21, 0x00


	//----- nvinfo : EIATTR_KPARAM_INFO
	.align		4
.L_9:
        /*0018*/ 	.byte	0x04, 0x17
        /*001a*/ 	.short	(.L_11 - .L_10)
.L_10:
        /*001c*/ 	.word	0x00000000
        /*0020*/ 	.short	0x0001
        /*0022*/ 	.short	0x0008
        /*0024*/ 	.byte	0x00, 0xf5, 0x21, 0x00


	//----- nvinfo : EIATTR_KPARAM_INFO
	.align		4
.L_11:
        /*0028*/ 	.byte	0x04, 0x17
        /*002a*/ 	.short	(.L_13 - .L_12)
.L_12:
        /*002c*/ 	.word	0x00000000
        /*0030*/ 	.short	0x0000
        /*0032*/ 	.short	0x0000
        /*0034*/ 	.byte	0x00, 0xf5, 0x21, 0x00


	//----- nvinfo : EIATTR_SPARSE_MMA_MASK
	.align		4
.L_13:
        /*0038*/ 	.byte	0x03, 0x50
        /*003a*/ 	.short	0x0000


	//----- nvinfo : EIATTR_MAXREG_COUNT
	.align		4
        /*003c*/ 	.byte	0x03, 0x1b
        /*003e*/ 	.short	0x00ff


	//----- nvinfo : EIATTR_MERCURY_ISA_VERSION
	.align		4
        /*0040*/ 	.byte	0x03, 0x5f
        /*0042*/ 	.short	0x0101


	//----- nvinfo : EIATTR_VRC_CTA_INIT_COUNT
	.align		4
        /*0044*/ 	.byte	0x02, 0x4a
	.zero		1
	.zero		1


	//----- nvinfo : EIATTR_EXIT_INSTR_OFFSETS
	.align		4
        /*0048*/ 	.byte	0x04, 0x1c
        /*004a*/ 	.short	(.L_15 - .L_14)


	//   ....[0]....
.L_14:
        /*004c*/ 	.word	0x000023f0


	//----- nvinfo : EIATTR_CBANK_PARAM_SIZE
	.align		4
.L_15:
        /*0050*/ 	.byte	0x03, 0x19
        /*0052*/ 	.short	0x0018


	//----- nvinfo : EIATTR_PARAM_CBANK
	.align		4
        /*0054*/ 	.byte	0x04, 0x0a
        /*0056*/ 	.short	(.L_17 - .L_16)
	.align		4
.L_16:
        /*0058*/ 	.word	index@(.nv.constant0._Z8knapsackPiS_S_)
        /*005c*/ 	.short	0x0380
        /*005e*/ 	.short	0x0018


	//----- nvinfo : EIATTR_SW_WAR
	.align		4
.L_17:
        /*0060*/ 	.byte	0x04, 0x36
        /*0062*/ 	.short	(.L_19 - .L_18)
.L_18:
        /*0064*/ 	.word	0x00000008
.L_19:


//--------------------- .nv.callgraph             --------------------------
	.section	.nv.callgraph,"",@"SHT_CUDA_CALLGRAPH"
	.align	4
	.sectionentsize	8
	.align		4
        /*0000*/ 	.word	0x00000000
	.align		4
        /*0004*/ 	.word	0xffffffff
	.align		4
        /*0008*/ 	.word	0x00000000
	.align		4
        /*000c*/ 	.word	0xfffffffe
	.align		4
        /*0010*/ 	.word	0x00000000
	.align		4
        /*0014*/ 	.word	0xfffffffd
	.align		4
        /*0018*/ 	.word	0x00000000
	.align		4
        /*001c*/ 	.word	0xfffffffc


//--------------------- .text._Z8knapsackPiS_S_   --------------------------
	.section	.text._Z8knapsackPiS_S_,"ax",@progbits
	.align	128
        .global         _Z8knapsackPiS_S_
        .type           _Z8knapsackPiS_S_,@function
        .size           _Z8knapsackPiS_S_,(.L_x_4 - _Z8knapsackPiS_S_)
        .other          _Z8knapsackPiS_S_,@"STO_CUDA_ENTRY STV_DEFAULT"
_Z8knapsackPiS_S_:
.text._Z8knapsackPiS_S_:
[----:B------:R-:W0:Y:S02]  /*0000*/  LDC R1, c[0x0][0x37c] ;  /* 0x0000df00ff017b82 */ /* 0x000e240000000800 */
[----:B0-----:R-:W-:Y:S01]  /*0010*/  VIADD R1, R1, 0xfffce250 ;  /* 0xfffce25001017836 */ /* 0x001fe20000000000 */
[----:B------:R-:W0:Y:S01]  /*0020*/  LDCU.64 UR4, c[0x0][0x358] ;  /* 0x00006b00ff0477ac */ /* 0x000e220008000a00 */
[----:B------:R-:W-:Y:S01]  /*0030*/  IMAD.MOV.U32 R0, RZ, RZ, RZ ;  /* 0x000000ffff007224 */ /* 0x000fe200078e00ff */
[----:B------:R-:W1:Y:S06]  /*0040*/  LDCU.128 UR8, c[0x0][0x380] ;  /* 0x00007000ff0877ac */ /* 0x000e6c0008000c00 */
.L_x_2:
[C---:B------:R-:W-:Y:S01]  /*0050*/  ISETP.NE.AND P1, PT, R0.reuse, RZ, PT ;  /* 0x000000ff0000720c */ /* 0x040fe20003f25270 */
[----:B------:R-:W-:Y:S02]  /*0060*/  IMAD.MOV.U32 R3, RZ, RZ, R0 ;  /* 0x000000ffff037224 */ /* 0x000fe400078e0000 */
[C---:B--2-4-:R-:W-:Y:S02]  /*0070*/  IMAD R4, R0.reuse, 0xcc, R1 ;  /* 0x000000cc00047824 */ /* 0x054fe400078e0201 */
[----:B------:R-:W-:-:S05]  /*0080*/  VIADD R0, R0, 0x1 ;  /* 0x0000000100007836 */ /* 0x000fca0000000000 */
[----:B------:R-:W-:-:S03]  /*0090*/  ISETP.NE.AND P0, PT, R0, 0x3e9, PT ;  /* 0x000003e90000780c */ /* 0x000fc60003f05270 */
[----:B------:R-:W-:Y:S10]  /*00a0*/  @P1 BRA `(.L_x_0) ;  /* 0x0000000000d01947 */ /* 0x000ff40003800000 */
[----:B------:R2:W-:Y:S04]  /*00b0*/  STL [R4], RZ ;  /* 0x000000ff04007387 */ /* 0x0005e80000100800 */
[----:B------:R2:W-:Y:S04]  /*00c0*/  STL [R4+0x4], RZ ;  /* 0x000004ff04007387 */ /* 0x0005e80000100800 */
        /* <DEDUP_REMOVED lines=48> */
[----:B------:R2:W-:Y:S01]  /*03d0*/  STL [R4+0xc8], RZ ;  /* 0x0000c8ff04007387 */ /* 0x0005e20000100800 */
[----:B------:R-:W-:Y:S05]  /*03e0*/  BRA `(.L_x_1) ;  /* 0x0000001c00f07947 */ /* 0x000fea0003800000 */
.L_x_0:
[----:B------:R-:W-:Y:S01]  /*03f0*/  IMAD.SHL.U32 R2, R3, 0x4, RZ ;  /* 0x0000000403027824 */ /* 0x000fe200078e00ff */
[----:B------:R-:W-:-:S04]  /*0400*/  SHF.R.U32.HI R3, RZ, 0x1e, R3 ;  /* 0x0000001eff037819 */ /* 0x000fc80000011603 */
[----:B-1----:R-:W-:-:S04]  /*0410*/  IADD3 R6, P1, PT, R2, UR10, RZ ;  /* 0x0000000a02067c10 */ /* 0x002fc8000ff3e0ff */
[----:B------:R-:W-:-:S05]  /*0420*/  IADD3.X R7, PT, PT, R3, UR11, RZ, P1, !PT ;  /* 0x0000000b03077c10 */ /* 0x000fca0008ffe4ff */
[----:B0-----:R-:W2:Y:S01]  /*0430*/  LDG.E R5, desc[UR4][R6.64+-0x4] ;  /* 0xfffffc0406057981 */ /* 0x001ea2000c1e1900 */
[----:B------:R-:W-:-:S03]  /*0440*/  IADD3 R2, P2, PT, R2, UR8, RZ ;  /* 0x0000000802027c10 */ /* 0x000fc6000ff5e0ff */
[----:B------:R-:W-:Y:S01]  /*0450*/  STL [R4], RZ ;  /* 0x000000ff04007387 */ /* 0x000fe20000100800 */
[----:B------:R-:W-:Y:S02]  /*0460*/  IADD3.X R3, PT, PT, R3, UR9, RZ, P2, !PT ;  /* 0x0000000903037c10 */ /* 0x000fe400097fe4ff */
[----:B--2---:R-:W-:-:S13]  /*0470*/  ISETP.GT.AND P1, PT, R5, 0x1, PT ;  /* 0x000000010500780c */ /* 0x004fda0003f24270 */
[----:B------:R-:W-:Y:S01]  /*0480*/  @!P1 IADD3 R9, PT, PT, -R5, 0x1, RZ ;  /* 0x0000000105099810 */ /* 0x000fe20007ffe1ff */
[----:B------:R-:W2:Y:S04]  /*0490*/  @!P1 LDG.E R8, desc[UR4][R2.64+-0x4] ;  /* 0xfffffc0402089981 */ /* 0x000ea8000c1e1900 */
[----:B------:R-:W-:Y:S01]  /*04a0*/  @!P1 IMAD R9, R9, 0x4, R4 ;  /* 0x0000000409099824 */ /* 0x000fe200078e0204 */
[----:B------:R-:W2:Y:S04]  /*04b0*/  @!P1 LDL R10, [R4+-0xc8] ;  /* 0xffff3800040a9983 */ /* 0x000ea80000100800 */
[----:B------:R-:W3:Y:S04]  /*04c0*/  @P1 LDL R11, [R4+-0xc8] ;  /* 0xffff3800040b1983 */ /* 0x000ee80000100800 */
[----:B------:R-:W2:Y:S01]  /*04d0*/  @!P1 LDL R9, [R9+-0xcc] ;  /* 0xffff340009099983 */ /* 0x000ea20000100800 */
[----:B------:R-:W-:-:S13]  /*04e0*/  ISETP.GT.AND P2, PT, R5, 0x2, PT ;  /* 0x000000020500780c */ /* 0x000fda0003f44270 */
[----:B------:R-:W-:Y:S01]  /*04f0*/  @!P2 IADD3 R13, PT, PT, -R5, 0x2, RZ ;  /* 0x00000002050da810 */ /* 0x000fe20007ffe1ff */
[----:B------:R-:W4:Y:S04]  /*0500*/  @!P2 LDL R6, [R4+-0xc4] ;  /* 0xffff3c000406a983 */ /* 0x000f280000100800 */
[----:B------:R-:W-:Y:S01]  /*0510*/  @!P2 IMAD R13, R13, 0x4, R4 ;  /* 0x000000040d0da824 */ /* 0x000fe200078e0204 */
[----:B------:R-:W5:Y:S01]  /*0520*/  @P2 LDL R15, [R4+-0xc4] ;  /* 0xffff3c00040f2983 */ /* 0x000f620000100800 */
[----:B--2---:R-:W-:-:S03]  /*0530*/  @!P1 VIADDMNMX R7, R9, R8, R10, !PT ;  /* 0x0000000809079246 */ /* 0x004fc6000780010a */
[----:B------:R-:W4:Y:S04]  /*0540*/  @!P2 LDG.E R8, desc[UR4][R2.64+-0x4] ;  /* 0xfffffc040208a981 */ /* 0x000f28000c1e1900 */
[----:B------:R0:W-:Y:S04]  /*0550*/  @!P1 STL [R4+0x4], R7 ;  /* 0x0000040704009387 */ /* 0x0001e80000100800 */
[----:B---3--:R1:W-:Y:S04]  /*0560*/  @P1 STL [R4+0x4], R11 ;  /* 0x0000040b04001387 */ /* 0x0083e80000100800 */
[----:B------:R-:W4:Y:S01]  /*0570*/  @!P2 LDL R13, [R13+-0xcc] ;  /* 0xffff34000d0da983 */ /* 0x000f220000100800 */
[----:B------:R-:W-:-:S13]  /*0580*/  ISETP.GT.AND P1, PT, R5, 0x3, PT ;  /* 0x000000030500780c */ /* 0x000fda0003f24270 */
[----:B------:R-:W-:Y:S01]  /*0590*/  @!P1 IADD3 R17, PT, PT, -R5, 0x3, RZ ;  /* 0x0000000305119810 */ /* 0x000fe20007ffe1ff */
[----:B0-----:R-:W2:Y:S04]  /*05a0*/  @!P1 LDG.E R7, desc[UR4][R2.64+-0x4] ;  /* 0xfffffc0402079981 */ /* 0x001ea8000c1e1900 */
[----:B------:R-:W-:Y:S01]  /*05b0*/  @!P1 IMAD R17, R17, 0x4, R4 ;  /* 0x0000000411119824 */ /* 0x000fe200078e0204 */
[----:B-1----:R-:W3:Y:S01]  /*05c0*/  @P1 LDL R11, [R4+-0xc0] ;  /* 0xffff4000040b1983 */ /* 0x002ee20000100800 */
[----:B----4-:R-:W-:-:S03]  /*05d0*/  @!P2 VIADDMNMX R9, R13, R8, R6, !PT ;  /* 0x000000080d09a246 */ /* 0x010fc60007800106 */
[----:B------:R-:W2:Y:S04]  /*05e0*/  @!P1 LDL R6, [R4+-0xc0] ;  /* 0xffff400004069983 */ /* 0x000ea80000100800 */
[----:B------:R0:W-:Y:S04]  /*05f0*/  @!P2 STL [R4+0x8], R9 ;  /* 0x000008090400a387 */ /* 0x0001e80000100800 */
[----:B-----5:R1:W-:Y:S04]  /*0600*/  @P2 STL [R4+0x8], R15 ;  /* 0x0000080f04002387 */ /* 0x0203e80000100800 */
[----:B------:R-:W2:Y:S01]  /*0610*/  @!P1 LDL R17, [R17+-0xcc] ;  /* 0xffff340011119983 */ /* 0x000ea20000100800 */
[----:B------:R-:W-:-:S13]  /*0620*/  ISETP.GT.AND P2, PT, R5, 0x4, PT ;  /* 0x000000040500780c */ /* 0x000fda0003f44270 */
[----:B------:R-:W-:Y:S01]  /*0630*/  @!P2 IADD3 R13, PT, PT, -R5, 0x4, RZ ;  /* 0x00000004050da810 */ /* 0x000fe20007ffe1ff */
[----:B0-----:R-:W4:Y:S04]  /*0640*/  @!P2 LDG.E R9, desc[UR4][R2.64+-0x4] ;  /* 0xfffffc040209a981 */ /* 0x001f28000c1e1900 */
[----:B------:R-:W-:Y:S01]  /*0650*/  @!P2 IMAD R13, R13, 0x4, R4 ;  /* 0x000000040d0da824 */ /* 0x000fe200078e0204 */
[----:B-1----:R-:W5:Y:S01]  /*0660*/  @P2 LDL R15, [R4+-0xbc] ;  /* 0xffff4400040f2983 */ /* 0x002f620000100800 */
[----:B--2---:R-:W-:-:S03]  /*0670*/  @!P1 VIADDMNMX R7, R17, R7, R6, !PT ;  /* 0x0000000711079246 */ /* 0x004fc60007800106 */
[----:B------:R-:W4:Y:S04]  /*0680*/  @!P2 LDL R6, [R4+-0xbc] ;  /* 0xffff44000406a983 */ /* 0x000f280000100800 */
        /* <DEDUP_REMOVED lines=445> */
[----:B------:R-:W2:Y:S04]  /*2260*/  @!P1 LDG.E R8, desc[UR4][R2.64+-0x4] ;  /* 0xfffffc0402089981 */ /* 0x000ea8000c1e1900 */
[----:B------:R-:W-:Y:S01]  /*2270*/  @!P1 IMAD R17, R17, 0x4, R4 ;  /* 0x0000000411119824 */ /* 0x000fe200078e0204 */
[----:B0-----:R-:W3:Y:S01]  /*2280*/  @P1 LDL R7, [R4+-0x8] ;  /* 0xfffff80004071983 */ /* 0x001ee20000100800 */
[----:B----4-:R-:W-:-:S03]  /*2290*/  @!P2 VIADDMNMX R9, R13, R9, R6, !PT ;  /* 0x000000090d09a246 */ /* 0x010fc60007800106 */
[----:B------:R-:W2:Y:S04]  /*22a0*/  @!P1 LDL R6, [R4+-0x8] ;  /* 0xfffff80004069983 */ /* 0x000ea80000100800 */
[----:B------:R0:W-:Y:S04]  /*22b0*/  @!P2 STL [R4+0xc0], R9 ;  /* 0x0000c0090400a387 */ /* 0x0001e80000100800 */
[----:B-----5:R4:W-:Y:S04]  /*22c0*/  @P2 STL [R4+0xc0], R15 ;  /* 0x0000c00f04002387 */ /* 0x0209e80000100800 */
[----:B------:R-:W2:Y:S01]  /*22d0*/  @!P1 LDL R17, [R17+-0xcc] ;  /* 0xffff340011119983 */ /* 0x000ea20000100800 */
[----:B------:R-:W-:-:S13]  /*22e0*/  ISETP.GT.AND P2, PT, R5, 0x32, PT ;  /* 0x000000320500780c */ /* 0x000fda0003f44270 */
[----:B-1----:R-:W-:Y:S01]  /*22f0*/  @!P2 IADD3 R11, PT, PT, -R5, 0x32, RZ ;  /* 0x00000032050ba810 */ /* 0x002fe20007ffe1ff */
[----:B------:R-:W5:Y:S04]  /*2300*/  @P2 LDL R13, [R4+-0x4] ;  /* 0xfffffc00040d2983 */ /* 0x000f680000100800 */
[----:B------:R-:W-:Y:S01]  /*2310*/  @!P2 IMAD R11, R11, 0x4, R4 ;  /* 0x000000040b0ba824 */ /* 0x000fe200078e0204 */
[----:B--2---:R-:W-:Y:S02]  /*2320*/  @!P1 VIADDMNMX R5, R17, R8, R6, !PT ;  /* 0x0000000811059246 */ /* 0x004fe40007800106 */
[----:B------:R-:W0:Y:S04]  /*2330*/  @!P2 LDG.E R8, desc[UR4][R2.64+-0x4] ;  /* 0xfffffc040208a981 */ /* 0x000e28000c1e1900 */
[----:B------:R4:W-:Y:S04]  /*2340*/  @!P1 STL [R4+0xc4], R5 ;  /* 0x0000c40504009387 */ /* 0x0009e80000100800 */
[----:B---3--:R4:W-:Y:S04]  /*2350*/  @P1 STL [R4+0xc4], R7 ;  /* 0x0000c40704001387 */ /* 0x0089e80000100800 */
[----:B------:R-:W0:Y:S04]  /*2360*/  @!P2 LDL R6, [R4+-0x4] ;  /* 0xfffffc000406a983 */ /* 0x000e280000100800 */
[----:B------:R-:W0:Y:S02]  /*2370*/  @!P2 LDL R11, [R11+-0xcc] ;  /* 0xffff34000b0ba983 */ /* 0x000e240000100800 */
[----:B0-----:R-:W-:-:S05]  /*2380*/  @!P2 VIADDMNMX R9, R11, R8, R6, !PT ;  /* 0x000000080b09a246 */ /* 0x001fca0007800106 */
[----:B------:R4:W-:Y:S04]  /*2390*/  @!P2 STL [R4+0xc8], R9 ;  /* 0x0000c8090400a387 */ /* 0x0009e80000100800 */
[----:B-----5:R4:W-:Y:S02]  /*23a0*/  @P2 STL [R4+0xc8], R13 ;  /* 0x0000c80d04002387 */ /* 0x0209e40000100800 */
.L_x_1:
[----:B------:R-:W-:Y:S05]  /*23b0*/  @P0 BRA `(.L_x_2) ;  /* 0xffffffdc00240947 */ /* 0x000fea000383ffff */
[----:B----4-:R-:W0:Y:S01]  /*23c0*/  LDL R5, [R1+0x31da8] ;  /* 0x031da80001057983 */ /* 0x010e220000100800 */
[----:B------:R-:W0:Y:S03]  /*23d0*/  LDC.64 R2, c[0x0][0x390] ;  /* 0x0000e400ff027b82 */ /* 0x000e260000000a00 */
[----:B0-----:R-:W-:Y:S01]  /*23e0*/  STG.E desc[UR4][R2.64], R5 ;  /* 0x0000000502007986 */ /* 0x001fe2000c101904 */
[----:B-1----:R-:W-:Y:S05]  /*23f0*/  EXIT ;  /* 0x000000000000794d */ /* 0x002fea0003800000 */
.L_x_3:
[----:B------:R-:W-:-:S00]  /*2400*/  BRA `(.L_x_3) ;  /* 0xfffffffc00fc7947 */ /* 0x000fc0000383ffff */
[----:B------:R-:W-:-:S00]  /*2410*/  NOP ;  /* 0x0000000000007918 */ /* 0x000fc00000000000 */
        /* <DEDUP_REMOVED lines=14> */
.L_x_4:


//--------------------- .nv.shared.reserved.0     --------------------------
	.section	.nv.shared.reserved.0,"aw",@nobits
	.weak		__nv_reservedSMEM_offset_0_alias
	.size		__nv_reservedSMEM_offset_0_alias, 0, 64
	.other		__nv_reservedSMEM_offset_0_alias,@"STO_CUDA_RESERVED_SHARED STV_DEFAULT"
__nv_reservedSMEM_offset_0_alias:
	.zero		0
	.zero		64


//--------------------- .nv.constant0._Z8knapsackPiS_S_ --------------------------
	.section	.nv.constant0._Z8knapsackPiS_S_,"a",@progbits
	.sectionflags	@""
	.align	4
.nv.constant0._Z8knapsackPiS_S_:
	.zero		920


//--------------------- SYMBOLS --------------------------

	.type		.nv.reservedSmem.offset0,@object
	.size		.nv.reservedSmem.offset0,0x4
